//
// Generated by NVIDIA NVVM Compiler
//
// Compiler Build ID: CL-36424714
// Cuda compilation tools, release 13.0, V13.0.88
// Based on NVVM 20.0.0
//

.version 9.0
.target sm_100
.address_size 64

.func  (.param .b32 func_retval0) _ZN15TestDeviceClass9get_valueEv
(
	.param .b64 _ZN15TestDeviceClass9get_valueEv_param_0
)
;
.func  (.param .b32 func_retval0) _ZN15TestDeviceClass15get_value_fixedEv
(
	.param .b64 _ZN15TestDeviceClass15get_value_fixedEv_param_0
)
;
.func  (.param .b32 func_retval0) _ZN18TestDeviceSubclass9get_valueEv
(
	.param .b64 _ZN18TestDeviceSubclass9get_valueEv_param_0
)
;
.extern .func  (.param .b32 func_retval0) vprintf
(
	.param .b64 vprintf_param_0,
	.param .b64 vprintf_param_1
)
;
.global .align 8 .u64 _ZTV15TestDeviceClass[4] = {0, 0, _ZN15TestDeviceClass9get_valueEv, _ZN15TestDeviceClass15get_value_fixedEv};
.global .align 8 .u64 _ZTV18TestDeviceSubclass[4] = {0, 0, _ZN18TestDeviceSubclass9get_valueEv, _ZN15TestDeviceClass15get_value_fixedEv};
.global .align 1 .b8 $str[66] = {84, 73, 68, 46, 120, 61, 37, 100, 44, 32, 116, 101, 115, 116, 95, 114, 101, 102, 46, 103, 101, 116, 95, 118, 97, 108, 117, 101, 40, 41, 61, 37, 100, 44, 32, 116, 101, 115, 116, 95, 114, 101, 102, 46, 103, 101, 116, 95, 118, 97, 108, 117, 101, 95, 102, 105, 120, 101, 100, 40, 41, 61, 37, 100, 10};

.func  (.param .b32 func_retval0) _ZN15TestDeviceClass9get_valueEv(
	.param .b64 _ZN15TestDeviceClass9get_valueEv_param_0
)
{
	.reg .b32 	%r<2>;
	.reg .b64 	%rd<2>;

	ld.param.u64 	%rd1, [_ZN15TestDeviceClass9get_valueEv_param_0];
	ld.u32 	%r1, [%rd1+8];
	st.param.b32 	[func_retval0], %r1;
	ret;

}
.func  (.param .b32 func_retval0) _ZN15TestDeviceClass15get_value_fixedEv(
	.param .b64 _ZN15TestDeviceClass15get_value_fixedEv_param_0
)
{
	.reg .b32 	%r<2>;
	.reg .b64 	%rd<2>;

	ld.param.u64 	%rd1, [_ZN15TestDeviceClass15get_value_fixedEv_param_0];
	ld.u32 	%r1, [%rd1+8];
	st.param.b32 	[func_retval0], %r1;
	ret;

}
.func  (.param .b32 func_retval0) _ZN18TestDeviceSubclass9get_valueEv(
	.param .b64 _ZN18TestDeviceSubclass9get_valueEv_param_0
)
{
	.reg .b32 	%r<2>;
	.reg .b64 	%rd<2>;

	ld.param.u64 	%rd1, [_ZN18TestDeviceSubclass9get_valueEv_param_0];
	ld.u32 	%r1, [%rd1+12];
	st.param.b32 	[func_retval0], %r1;
	ret;

}
	// .globl	_Z17test_polymorphismv
.visible .entry _Z17test_polymorphismv()
{
	.local .align 8 .b8 	__local_depot3[48];
	.reg .b64 	%SP;
	.reg .b64 	%SPL;
	.reg .pred 	%p<2>;
	.reg .b32 	%r<11>;
	.reg .b64 	%rd<21>;

	mov.u64 	%SPL, __local_depot3;
	cvta.local.u64 	%SP, %SPL;
	add.u64 	%rd1, %SP, 0;
	add.u64 	%rd2, %SPL, 0;
	add.u64 	%rd3, %SP, 16;
	add.u64 	%rd4, %SPL, 16;
	add.u64 	%rd5, %SP, 32;
	add.u64 	%rd6, %SPL, 32;
	mov.u64 	%rd7, _ZTV15TestDeviceClass;
	cvta.global.u64 	%rd8, %rd7;
	add.s64 	%rd9, %rd8, 16;
	st.local.u64 	[%rd2], %rd9;
	mov.b32 	%r1, 321;
	mov.b32 	%r2, 123;
	st.local.v2.u32 	[%rd2+8], {%r2, %r1};
	st.local.v2.u32 	[%rd4+8], {%r2, %r1};
	mov.u64 	%rd10, _ZTV18TestDeviceSubclass;
	cvta.global.u64 	%rd11, %rd10;
	add.s64 	%rd12, %rd11, 16;
	st.local.u64 	[%rd4], %rd12;
	mov.u32 	%r3, %tid.x;
	and.b32  	%r4, %r3, 1;
	setp.eq.b32 	%p1, %r4, 1;
	selp.b64 	%rd13, %rd2, %rd4, %p1;
	selp.b64 	%rd14, %rd1, %rd3, %p1;
	bar.sync 	0;
	ld.local.u64 	%rd15, [%rd13];
	ld.u64 	%rd16, [%rd15];
	{ // callseq 0, 0
	.param .b64 param0;
	st.param.b64 	[param0], %rd14;
	.param .b32 retval0;
	prototype_0 : .callprototype (.param .b32 _) _ (.param .b64 _);
	call (retval0), 
	%rd16, 
	(
	param0
	)
	, prototype_0;
	ld.param.b32 	%r5, [retval0];
	} // callseq 0
	ld.local.u64 	%rd17, [%rd13];
	ld.u64 	%rd18, [%rd17+8];
	{ // callseq 1, 0
	.param .b64 param0;
	st.param.b64 	[param0], %rd14;
	.param .b32 retval0;
	prototype_1 : .callprototype (.param .b32 _) _ (.param .b64 _);
	call (retval0), 
	%rd18, 
	(
	param0
	)
	, prototype_1;
	ld.param.b32 	%r7, [retval0];
	} // callseq 1
	st.local.v2.u32 	[%rd6], {%r3, %r5};
	st.local.u32 	[%rd6+8], %r7;
	mov.u64 	%rd19, $str;
	cvta.global.u64 	%rd20, %rd19;
	{ // callseq 2, 0
	.param .b64 param0;
	st.param.b64 	[param0], %rd20;
	.param .b64 param1;
	st.param.b64 	[param1], %rd5;
	.param .b32 retval0;
	call.uni (retval0), 
	vprintf, 
	(
	param0, 
	param1
	);
	ld.param.b32 	%r9, [retval0];
	} // callseq 2
	ret;

}


// ===== COMPILED SASS (sm_100) =====

	.target	sm_100

	.elftype	@"ET_EXEC"


//--------------------- .note.nv.tkinfo           --------------------------
	.section	.note.nv.tkinfo,"",@"SHT_NOTE"
	.sectionflags	@"SHF_NOTE_NV_TKINFO"
	.tkinfo
        /*0018*/ 	.word	0x00000002
        /*0030*/ 	.string	""
        /*0030*/ 	.string	"ptxas"
        /*0030*/ 	.string	"Cuda compilation tools, release 13.0, V13.0.88"
        /*0030*/ 	.string	"Build cuda_13.0.r13.0/compiler.36424714_0"
        /*0030*/ 	.string	"-arch sm_100 -m 64 "



//--------------------- .note.nv.cuinfo           --------------------------
	.section	.note.nv.cuinfo,"",@"SHT_NOTE"
	.sectionflags	@"SHF_NOTE_NV_CUINFO"
        /*0018*/ 	.short	0x0002
        /*001a*/ 	.short	0x0064
        /*001c*/ 	.short	0x0082
	.zero		2


//--------------------- .nv.info                  --------------------------
	.section	.nv.info,"",@"SHT_CUDA_INFO"
	.align	4


	//----- nvinfo : EIATTR_REGCOUNT
	.align		4
        /*0000*/ 	.byte	0x04, 0x2f
        /*0002*/ 	.short	(.L_4 - .L_3)
	.align		4
.L_3:
        /*0004*/ 	.word	index@(_Z17test_polymorphismv)
        /*0008*/ 	.word	0x0000001a


	//----- nvinfo : EIATTR_FRAME_SIZE
	.align		4
.L_4:
        /*000c*/ 	.byte	0x04, 0x11
        /*000e*/ 	.short	(.L_6 - .L_5)
	.align		4
.L_5:
        /*0010*/ 	.word	index@($_Z17test_polymorphismv$_ZN18TestDeviceSubclass9get_valueEv)
        /*0014*/ 	.word	0x00000030


	//----- nvinfo : EIATTR_FRAME_SIZE
	.align		4
.L_6:
        /*0018*/ 	.byte	0x04, 0x11
        /*001a*/ 	.short	(.L_8 - .L_7)
	.align		4
.L_7:
        /*001c*/ 	.word	index@($_Z17test_polymorphismv$_ZN15TestDeviceClass9get_valueEv)
        /*0020*/ 	.word	0x00000030


	//----- nvinfo : EIATTR_FRAME_SIZE
	.align		4
.L_8:
        /*0024*/ 	.byte	0x04, 0x11
        /*0026*/ 	.short	(.L_10 - .L_9)
	.align		4
.L_9:
        /*0028*/ 	.word	index@($_Z17test_polymorphismv$_ZN15TestDeviceClass15get_value_fixedEv)
        /*002c*/ 	.word	0x00000030


	//----- nvinfo : EIATTR_FRAME_SIZE
	.align		4
.L_10:
        /*0030*/ 	.byte	0x04, 0x11
        /*0032*/ 	.short	(.L_12 - .L_11)
	.align		4
.L_11:
        /*0034*/ 	.word	index@(_Z17test_polymorphismv)
        /*0038*/ 	.word	0x00000030


	//----- nvinfo : EIATTR_MIN_STACK_SIZE
	.align		4
.L_12:
        /*003c*/ 	.byte	0x04, 0x12
        /*003e*/ 	.short	(.L_14 - .L_13)
	.align		4
.L_13:
        /*0040*/ 	.word	index@(_Z17test_polymorphismv)
        /*0044*/ 	.word	0x00000030
.L_14:


//--------------------- .nv.compat                --------------------------
	.section	.nv.compat,"",@"SHT_CUDA_COMPAT_INFO"
	.align	4
        /*0000*/ 	.byte	0x02, 0x09, 0x00, 0x00, 0x02, 0x02, 0x01, 0x00, 0x02, 0x05, 0x05, 0x00, 0x03, 0x07, 0x01, 0x01
        /*0010*/ 	.byte	0x02, 0x03, 0x00, 0x00, 0x02, 0x06, 0x01, 0x00, 0x04, 0x0b, 0x08, 0x00, 0x09, 0x00, 0x00, 0x00
        /*0020*/ 	.byte	0x00, 0x00, 0x00, 0x00


//--------------------- .nv.info._Z17test_polymorphismv --------------------------
	.section	.nv.info._Z17test_polymorphismv,"",@"SHT_CUDA_INFO"
	.sectionflags	@""
	.align	4


	//----- nvinfo : EIATTR_CUDA_API_VERSION
	.align		4
        /*0000*/ 	.byte	0x04, 0x37
        /*0002*/ 	.short	(.L_16 - .L_15)
.L_15:
        /*0004*/ 	.word	0x00000082


	//----- nvinfo : EIATTR_SPARSE_MMA_MASK
	.align		4
.L_16:
        /*0008*/ 	.byte	0x03, 0x50
        /*000a*/ 	.short	0x0000


	//----- nvinfo : EIATTR_MAXREG_COUNT
	.align		4
        /*000c*/ 	.byte	0x03, 0x1b
        /*000e*/ 	.short	0x00ff


	//----- nvinfo : EIATTR_NUM_BARRIERS
	.align		4
        /*0010*/ 	.byte	0x02, 0x4c
        /*0012*/ 	.byte	0x01
	.zero		1


	//----- nvinfo : EIATTR_EXTERNS
	.align		4
        /*0014*/ 	.byte	0x04, 0x0f
        /*0016*/ 	.short	(.L_18 - .L_17)


	//   ....[0]....
	.align		4
.L_17:
        /*0018*/ 	.word	index@(vprintf)


	//----- nvinfo : EIATTR_MERCURY_ISA_VERSION
	.align		4
.L_18:
        /*001c*/ 	.byte	0x03, 0x5f
        /*001e*/ 	.short	0x0101


	//----- nvinfo : EIATTR_VRC_CTA_INIT_COUNT
	.align		4
        /*0020*/ 	.byte	0x02, 0x4a
	.zero		1
	.zero		1


	//----- nvinfo : EIATTR_SYSCALL_OFFSETS
	.align		4
        /*0024*/ 	.byte	0x04, 0x46
        /*0026*/ 	.short	(.L_20 - .L_19)


	//   ....[0]....
.L_19:
        /*0028*/ 	.word	0x000003c0


	//----- nvinfo : EIATTR_EXIT_INSTR_OFFSETS
	.align		4
.L_20:
        /*002c*/ 	.byte	0x04, 0x1c
        /*002e*/ 	.short	(.L_22 - .L_21)


	//   ....[0]....
.L_21:
        /*0030*/ 	.word	0x000003d0


	//----- nvinfo : EIATTR_CRS_STACK_SIZE
	.align		4
.L_22:
        /*0034*/ 	.byte	0x04, 0x1e
        /*0036*/ 	.short	(.L_24 - .L_23)
.L_23:
        /*0038*/ 	.word	0x00000000


	//----- nvinfo : EIATTR_SW_WAR
	.align		4
.L_24:
        /*003c*/ 	.byte	0x04, 0x36
        /*003e*/ 	.short	(.L_26 - .L_25)
.L_25:
        /*0040*/ 	.word	0x00000008
.L_26:


//--------------------- .nv.callgraph             --------------------------
	.section	.nv.callgraph,"",@"SHT_CUDA_CALLGRAPH"
	.align	4
	.sectionentsize	8
	.align		4
        /*0000*/ 	.word	0x00000000
	.align		4
        /*0004*/ 	.word	0xffffffff
	.align		4
        /*0008*/ 	.word	index@(_Z17test_polymorphismv)
	.align		4
        /*000c*/ 	.word	index@(vprintf)
	.align		4
        /*0010*/ 	.word	0x00000000
	.align		4
        /*0014*/ 	.word	0xfffffffe
	.align		4
        /*0018*/ 	.word	0x00000000
	.align		4
        /*001c*/ 	.word	0xfffffffd
	.align		4
        /*0020*/ 	.word	0x00000000
	.align		4
        /*0024*/ 	.word	0xfffffffc


//--------------------- .nv.constant4             --------------------------
	.section	.nv.constant4,"a",@progbits
	.align	8
	.align		8
.nv.constant4:
        /*0000*/ 	.dword	vprintf
	.align		8
        /*0008*/ 	.dword	_ZTV15TestDeviceClass
	.align		8
        /*0010*/ 	.dword	_ZTV18TestDeviceSubclass
	.align		8
        /*0018*/ 	.dword	$str


//--------------------- .text._Z17test_polymorphismv --------------------------
	.section	.text._Z17test_polymorphismv,"ax",@progbits
	.align	128
        .global         _Z17test_polymorphismv
        .type           _Z17test_polymorphismv,@function
        .size           _Z17test_polymorphismv,(.L_x_4 - _Z17test_polymorphismv)
        .other          _Z17test_polymorphismv,@"STO_CUDA_ENTRY STV_DEFAULT"
_Z17test_polymorphismv:
.text._Z17test_polymorphismv:
[----:B------:R-:W0:Y:S01]  /*0000*/  LDC R1, c[0x0][0x37c] ;  /* 0x0000df00ff017b82 */ /* 0x000e220000000800 */
[----:B------:R-:W1:Y:S01]  /*0010*/  S2R R16, SR_TID.X ;  /* 0x0000000000107919 */ /* 0x000e620000002100 */
[----:B------:R-:W2:Y:S01]  /*0020*/  LDCU.64 UR6, c[0x4][0x8] ;  /* 0x01000100ff0677ac */ /* 0x000ea20008000a00 */
[----:B0-----:R-:W-:Y:S02]  /*0030*/  VIADD R1, R1, 0xffffffd0 ;  /* 0xffffffd001017836 */ /* 0x001fe40000000000 */
[----:B------:R-:W-:Y:S01]  /*0040*/  IMAD.MOV.U32 R2, RZ, RZ, 0x7b ;  /* 0x0000007bff027424 */ /* 0x000fe200078e00ff */
[----:B------:R-:W0:Y:S01]  /*0050*/  LDCU.64 UR4, c[0x4][0x10] ;  /* 0x01000200ff0477ac */ /* 0x000e220008000a00 */
[----:B------:R-:W-:Y:S01]  /*0060*/  IMAD.MOV.U32 R3, RZ, RZ, 0x141 ;  /* 0x00000141ff037424 */ /* 0x000fe200078e00ff */
[----:B------:R-:W-:-:S04]  /*0070*/  IADD3 R22, PT, PT, R1, 0x10, RZ ;  /* 0x0000001001167810 */ /* 0x000fc80007ffe0ff */
[----:B------:R-:W-:Y:S04]  /*0080*/  STL.64 [R1+0x8], R2 ;  /* 0x0000080201007387 */ /* 0x000fe80000100a00 */
[----:B------:R3:W-:Y:S01]  /*0090*/  STL.64 [R1+0x18], R2 ;  /* 0x0000180201007387 */ /* 0x0007e20000100a00 */
[----:B--2---:R-:W-:Y:S02]  /*00a0*/  UIADD3 UR6, UP0, UPT, UR6, 0x10, URZ ;  /* 0x0000001006067890 */ /* 0x004fe4000ff1e0ff */
[----:B0-----:R-:W-:Y:S02]  /*00b0*/  UIADD3 UR4, UP1, UPT, UR4, 0x10, URZ ;  /* 0x0000001004047890 */ /* 0x001fe4000ff3e0ff */
[----:B------:R-:W-:Y:S02]  /*00c0*/  UIADD3.X UR7, UPT, UPT, URZ, UR7, URZ, UP0, !UPT ;  /* 0x00000007ff077290 */ /* 0x000fe400087fe4ff */
[----:B------:R-:W-:Y:S01]  /*00d0*/  IMAD.U32 R4, RZ, RZ, UR6 ;  /* 0x00000006ff047e24 */ /* 0x000fe2000f8e00ff */
[----:B------:R-:W-:Y:S01]  /*00e0*/  UIADD3.X UR5, UPT, UPT, URZ, UR5, URZ, UP1, !UPT ;  /* 0x00000005ff057290 */ /* 0x000fe20008ffe4ff */
[----:B------:R-:W-:-:S02]  /*00f0*/  IMAD.U32 R8, RZ, RZ, UR4 ;  /* 0x00000004ff087e24 */ /* 0x000fc4000f8e00ff */
[----:B------:R-:W-:Y:S01]  /*0100*/  IMAD.U32 R5, RZ, RZ, UR7 ;  /* 0x00000007ff057e24 */ /* 0x000fe2000f8e00ff */
[----:B-1----:R-:W-:Y:S02]  /*0110*/  LOP3.LUT R0, R16, 0x1, RZ, 0xc0, !PT ;  /* 0x0000000110007812 */ /* 0x002fe400078ec0ff */
[----:B------:R-:W-:Y:S02]  /*0120*/  MOV R9, UR5 ;  /* 0x0000000500097c02 */ /* 0x000fe40008000f00 */
[----:B------:R-:W-:Y:S01]  /*0130*/  ISETP.NE.U32.AND P0, PT, R0, 0x1, PT ;  /* 0x000000010000780c */ /* 0x000fe20003f05070 */
[----:B------:R0:W-:Y:S03]  /*0140*/  STL.64 [R1], R4 ;  /* 0x0000000401007387 */ /* 0x0001e60000100a00 */
[C---:B------:R-:W-:Y:S01]  /*0150*/  SEL R22, R1.reuse, R22, !P0 ;  /* 0x0000001601167207 */ /* 0x040fe20004000000 */
[----:B------:R1:W-:Y:S04]  /*0160*/  STL.64 [R1+0x10], R8 ;  /* 0x0000100801007387 */ /* 0x0003e80000100a00 */
[----:B------:R-:W2:Y:S01]  /*0170*/  LDL.64 R6, [R22] ;  /* 0x0000000016067983 */ /* 0x000ea20000100a00 */
[----:B------:R-:W2:Y:S01]  /*0180*/  LDCU.64 UR36, c[0x0][0x358] ;  /* 0x00006b00ff2477ac */ /* 0x000ea20008000a00 */
[----:B------:R-:W-:Y:S06]  /*0190*/  BAR.SYNC.DEFER_BLOCKING 0x0 ;  /* 0x0000000000007b1d */ /* 0x000fec0000010000 */
[----:B------:R-:W4:Y:S01]  /*01a0*/  LDCU UR4, c[0x0][0x2f8] ;  /* 0x00005f00ff0477ac */ /* 0x000f220008000800 */
[----:B------:R-:W3:Y:S01]  /*01b0*/  LDCU UR5, c[0x0][0x2fc] ;  /* 0x00005f80ff0577ac */ /* 0x000ee20008000800 */
[----:B--2---:R-:W5:Y:S01]  /*01c0*/  LD.E.64 R6, desc[UR36][R6.64] ;  /* 0x0000002406067980 */ /* 0x004f62000c101b00 */
[----:B----4-:R-:W-:Y:S01]  /*01d0*/  IADD3 R0, P1, PT, R1, UR4, RZ ;  /* 0x0000000401007c10 */ /* 0x010fe2000ff3e0ff */
[----:B------:R-:W-:Y:S01]  /*01e0*/  IMAD.MOV.U32 R21, RZ, RZ, 0x0 ;  /* 0x00000000ff157424 */ /* 0x000fe200078e00ff */
[----:B------:R-:W-:-:S02]  /*01f0*/  MOV R20, 0x2a0 ;  /* 0x000002a000147802 */ /* 0x000fc40000000f00 */
[C---:B------:R-:W-:Y:S01]  /*0200*/  IADD3 R19, P2, PT, R0.reuse, 0x10, RZ ;  /* 0x0000001000137810 */ /* 0x040fe20007f5e0ff */
[----:B---3--:R-:W-:Y:S01]  /*0210*/  IMAD.X R2, RZ, RZ, UR5, P1 ;  /* 0x00000005ff027e24 */ /* 0x008fe200088e06ff */
[C---:B------:R-:W-:Y:S02]  /*0220*/  IADD3 R18, P1, PT, R0.reuse, 0x20, RZ ;  /* 0x0000002000127810 */ /* 0x040fe40007f3e0ff */
[----:B------:R-:W-:Y:S01]  /*0230*/  SEL R19, R0, R19, !P0 ;  /* 0x0000001300137207 */ /* 0x000fe20004000000 */
[----:B------:R-:W-:-:S03]  /*0240*/  IMAD.X R17, RZ, RZ, R2, P2 ;  /* 0x000000ffff117224 */ /* 0x000fc600010e0602 */
[----:B0-----:R-:W-:Y:S02]  /*0250*/  MOV R4, R19 ;  /* 0x0000001300047202 */ /* 0x001fe40000000f00 */
[----:B------:R-:W-:Y:S01]  /*0260*/  SEL R17, R2, R17, !P0 ;  /* 0x0000001102117207 */ /* 0x000fe20004000000 */
[----:B------:R-:W-:-:S04]  /*0270*/  IMAD.X R2, RZ, RZ, R2, P1 ;  /* 0x000000ffff027224 */ /* 0x000fc800008e0602 */
[----:B-1----:R-:W-:-:S07]  /*0280*/  IMAD.MOV.U32 R5, RZ, RZ, R17 ;  /* 0x000000ffff057224 */ /* 0x002fce00078e0011 */
[----:B-----5:R-:W-:Y:S05]  /*0290*/  CALL.REL.NOINC R6 `(_Z17test_polymorphismv) ;  /* 0xfffffffc06587344 */ /* 0x020fea0003c3ffff */
[----:B------:R-:W2:Y:S01]  /*02a0*/  LDL.64 R22, [R22] ;  /* 0x0000000016167983 */ /* 0x000ea20000100a00 */
[----:B------:R-:W-:Y:S01]  /*02b0*/  MOV R5, R17 ;  /* 0x0000001100057202 */ /* 0x000fe20000000f00 */
[----:B------:R-:W-:Y:S02]  /*02c0*/  HFMA2 R21, -RZ, RZ, 0, 0 ;  /* 0x00000000ff157431 */ /* 0x000fe400000001ff */
[----:B------:R-:W-:Y:S01]  /*02d0*/  IMAD.MOV.U32 R17, RZ, RZ, R4 ;  /* 0x000000ffff117224 */ /* 0x000fe200078e0004 */
[----:B------:R-:W-:Y:S01]  /*02e0*/  MOV R20, 0x320 ;  /* 0x0000032000147802 */ /* 0x000fe20000000f00 */
[----:B--2---:R0:W5:Y:S01]  /*02f0*/  LD.E.64 R6, desc[UR36][R22.64+0x8] ;  /* 0x0000082416067980 */ /* 0x004162000c101b00 */
[----:B------:R-:W-:-:S07]  /*0300*/  IMAD.MOV.U32 R4, RZ, RZ, R19 ;  /* 0x000000ffff047224 */ /* 0x000fce00078e0013 */
[----:B0----5:R-:W-:Y:S05]  /*0310*/  CALL.REL.NOINC R6 `(_Z17test_polymorphismv) ;  /* 0xfffffffc06387344 */ /* 0x021fea0003c3ffff */
[----:B------:R-:W-:Y:S01]  /*0320*/  MOV R0, 0x0 ;  /* 0x0000000000007802 */ /* 0x000fe20000000f00 */
[----:B------:R-:W-:Y:S01]  /*0330*/  STL.64 [R1+0x20], R16 ;  /* 0x0000201001007387 */ /* 0x000fe20000100a00 */
[----:B------:R-:W0:Y:S01]  /*0340*/  LDCU.64 UR4, c[0x4][0x18] ;  /* 0x01000300ff0477ac */ /* 0x000e220008000a00 */
[----:B------:R-:W-:Y:S01]  /*0350*/  MOV R6, R18 ;  /* 0x0000001200067202 */ /* 0x000fe20000000f00 */
[----:B------:R1:W2:Y:S01]  /*0360*/  LDC.64 R8, c[0x4][R0] ;  /* 0x0100000000087b82 */ /* 0x0002a20000000a00 */
[----:B------:R0:W-:Y:S01]  /*0370*/  STL [R1+0x28], R4 ;  /* 0x0000280401007387 */ /* 0x0001e20000100800 */
[----:B------:R-:W-:Y:S02]  /*0380*/  IMAD.MOV.U32 R7, RZ, RZ, R2 ;  /* 0x000000ffff077224 */ /* 0x000fe400078e0002 */
[----:B0-----:R-:W-:Y:S02]  /*0390*/  IMAD.U32 R4, RZ, RZ, UR4 ;  /* 0x00000004ff047e24 */ /* 0x001fe4000f8e00ff */
[----:B-1----:R-:W-:-:S07]  /*03a0*/  IMAD.U32 R5, RZ, RZ, UR5 ;  /* 0x00000005ff057e24 */ /* 0x002fce000f8e00ff */
[----:B------:R-:W-:-:S07]  /*03b0*/  LEPC R20, `(.L_x_0) ;  /* 0x000000001014794e */ /* 0x000fce0000000000 */
[----:B--2---:R-:W-:Y:S05]  /*03c0*/  CALL.ABS.NOINC R8 ;  /* 0x0000000008007343 */ /* 0x004fea0003c00000 */
.L_x_0:
[----:B------:R-:W-:Y:S05]  /*03d0*/  EXIT ;  /* 0x000000000000794d */ /* 0x000fea0003800000 */
        .type           $_Z17test_polymorphismv$_ZN15TestDeviceClass15get_value_fixedEv,@function
        .size           $_Z17test_polymorphismv$_ZN15TestDeviceClass15get_value_fixedEv,($_Z17test_polymorphismv$_ZN15TestDeviceClass9get_valueEv - $_Z17test_polymorphismv$_ZN15TestDeviceClass15get_value_fixedEv)
$_Z17test_polymorphismv$_ZN15TestDeviceClass15get_value_fixedEv:
[----:B------:R-:W0:Y:S02]  /*03e0*/  LDCU.64 UR4, c[0x0][0x358] ;  /* 0x00006b00ff0477ac */ /* 0x000e240008000a00 */
[----:B0-----:R0:W0:Y:S02]  /*03f0*/  LD.E R4, desc[UR4][R4.64+0x8] ;  /* 0x0000080404047980 */ /* 0x001024000c101900 */
[----:B0-----:R-:W-:Y:S05]  /*0400*/  RET.REL.NODEC R20 `(_Z17test_polymorphismv) ;  /* 0xfffffff814fc7950 */ /* 0x001fea0003c3ffff */
        .type           $_Z17test_polymorphismv$_ZN15TestDeviceClass9get_valueEv,@function
        .size           $_Z17test_polymorphismv$_ZN15TestDeviceClass9get_valueEv,($_Z17test_polymorphismv$_ZN18TestDeviceSubclass9get_valueEv - $_Z17test_polymorphismv$_ZN15TestDeviceClass9get_valueEv)
$_Z17test_polymorphismv$_ZN15TestDeviceClass9get_valueEv:
[----:B------:R-:W0:Y:S02]  /*0410*/  LDCU.64 UR4, c[0x0][0x358] ;  /* 0x00006b00ff0477ac */ /* 0x000e240008000a00 */
[----:B0-----:R0:W0:Y:S02]  /*0420*/  LD.E R4, desc[UR4][R4.64+0x8] ;  /* 0x0000080404047980 */ /* 0x001024000c101900 */
[----:B0-----:R-:W-:Y:S05]  /*0430*/  RET.REL.NODEC R20 `(_Z17test_polymorphismv) ;  /* 0xfffffff814f07950 */ /* 0x001fea0003c3ffff */
        .type           $_Z17test_polymorphismv$_ZN18TestDeviceSubclass9get_valueEv,@function
        .size           $_Z17test_polymorphismv$_ZN18TestDeviceSubclass9get_valueEv,(.L_x_4 - $_Z17test_polymorphismv$_ZN18TestDeviceSubclass9get_valueEv)
$_Z17test_polymorphismv$_ZN18TestDeviceSubclass9get_valueEv:
[----:B------:R-:W0:Y:S02]  /*0440*/  LDCU.64 UR4, c[0x0][0x358] ;  /* 0x00006b00ff0477ac */ /* 0x000e240008000a00 */
[----:B0-----:R0:W0:Y:S02]  /*0450*/  LD.E R4, desc[UR4][R4.64+0xc] ;  /* 0x00000c0404047980 */ /* 0x001024000c101900 */
[----:B0-----:R-:W-:Y:S05]  /*0460*/  RET.REL.NODEC R20 `(_Z17test_polymorphismv) ;  /* 0xfffffff814e47950 */ /* 0x001fea0003c3ffff */
.L_x_1:
[----:B------:R-:W-:-:S00]  /*0470*/  BRA `(.L_x_1) ;  /* 0xfffffffc00fc7947 */ /* 0x000fc0000383ffff */
[----:B------:R-:W-:-:S00]  /*0480*/  NOP ;  /* 0x0000000000007918 */ /* 0x000fc00000000000 */
[----:B------:R-:W-:-:S00]  /*0490*/  NOP ;  /* 0x0000000000007918 */ /* 0x000fc00000000000 */
[----:B------:R-:W-:-:S00]  /*04a0*/  NOP ;  /* 0x0000000000007918 */ /* 0x000fc00000000000 */
[----:B------:R-:W-:-:S00]  /*04b0*/  NOP ;  /* 0x0000000000007918 */ /* 0x000fc00000000000 */
[----:B------:R-:W-:-:S00]  /*04c0*/  NOP ;  /* 0x0000000000007918 */ /* 0x000fc00000000000 */
[----:B------:R-:W-:-:S00]  /*04d0*/  NOP ;  /* 0x0000000000007918 */ /* 0x000fc00000000000 */
[----:B------:R-:W-:-:S00]  /*04e0*/  NOP ;  /* 0x0000000000007918 */ /* 0x000fc00000000000 */
[----:B------:R-:W-:-:S00]  /*04f0*/  NOP ;  /* 0x0000000000007918 */ /* 0x000fc00000000000 */
.L_x_4:


//--------------------- .nv.global.init           --------------------------
	.section	.nv.global.init,"aw",@progbits
	.align	8
.nv.global.init:
	.type		_ZTV15TestDeviceClass,@object
	.size		_ZTV15TestDeviceClass,(_ZTV18TestDeviceSubclass - _ZTV15TestDeviceClass)
_ZTV15TestDeviceClass:
        /*0000*/ 	.byte	0x00, 0x00, 0x00, 0x00, 0x00, 0x00, 0x00, 0x00, 0x00, 0x00, 0x00, 0x00, 0x00, 0x00, 0x00, 0x00
        /*0010*/ 	.byte	0x10, 0x04, 0x00, 0x00, 0x00, 0x00, 0x00, 0x00, 0xe0, 0x03, 0x00, 0x00, 0x00, 0x00, 0x00, 0x00
	.type		_ZTV18TestDeviceSubclass,@object
	.size		_ZTV18TestDeviceSubclass,($str - _ZTV18TestDeviceSubclass)
_ZTV18TestDeviceSubclass:
        /*0020*/ 	.byte	0x00, 0x00, 0x00, 0x00, 0x00, 0x00, 0x00, 0x00, 0x00, 0x00, 0x00, 0x00, 0x00, 0x00, 0x00, 0x00
        /*0030*/ 	.byte	0x40, 0x04, 0x00, 0x00, 0x00, 0x00, 0x00, 0x00, 0xe0, 0x03, 0x00, 0x00, 0x00, 0x00, 0x00, 0x00
	.type		$str,@object
	.size		$str,(.L_2 - $str)
$str:
        /*0040*/ 	.byte	0x54, 0x49, 0x44, 0x2e, 0x78, 0x3d, 0x25, 0x64, 0x2c, 0x20, 0x74, 0x65, 0x73, 0x74, 0x5f, 0x72
        /*0050*/ 	.byte	0x65, 0x66, 0x2e, 0x67, 0x65, 0x74, 0x5f, 0x76, 0x61, 0x6c, 0x75, 0x65, 0x28, 0x29, 0x3d, 0x25
        /*0060*/ 	.byte	0x64, 0x2c, 0x20, 0x74, 0x65, 0x73, 0x74, 0x5f, 0x72, 0x65, 0x66, 0x2e, 0x67, 0x65, 0x74, 0x5f
        /*0070*/ 	.byte	0x76, 0x61, 0x6c, 0x75, 0x65, 0x5f, 0x66, 0x69, 0x78, 0x65, 0x64, 0x28, 0x29, 0x3d, 0x25, 0x64
        /*0080*/ 	.byte	0x0a, 0x00
.L_2:


//--------------------- .nv.shared.reserved.0     --------------------------
	.section	.nv.shared.reserved.0,"aw",@nobits
	.weak		__nv_reservedSMEM_offset_0_alias
	.size		__nv_reservedSMEM_offset_0_alias, 0, 64
	.other		__nv_reservedSMEM_offset_0_alias,@"STO_CUDA_RESERVED_SHARED STV_DEFAULT"
__nv_reservedSMEM_offset_0_alias:
	.zero		0
	.zero		64


//--------------------- .nv.constant0._Z17test_polymorphismv --------------------------
	.section	.nv.constant0._Z17test_polymorphismv,"a",@progbits
	.sectionflags	@""
	.align	4
.nv.constant0._Z17test_polymorphismv:
	.zero		896


//--------------------- SYMBOLS --------------------------

	.type		.nv.reservedSmem.offset0,@object
	.size		.nv.reservedSmem.offset0,0x4
	.type		vprintf,@function
